//
// Generated by NVIDIA NVVM Compiler
//
// Compiler Build ID: CL-36424714
// Cuda compilation tools, release 13.0, V13.0.88
// Based on NVVM 20.0.0
//

.version 9.0
.target sm_100
.address_size 64

	// .globl	_Z16block_prefix_sumPiS_S_S_ii
// _ZZ16block_prefix_sumPiS_S_S_iiE5sh_in has been demoted

.visible .entry _Z16block_prefix_sumPiS_S_S_ii(
	.param .u64 .ptr .align 1 _Z16block_prefix_sumPiS_S_S_ii_param_0,
	.param .u64 .ptr .align 1 _Z16block_prefix_sumPiS_S_S_ii_param_1,
	.param .u64 .ptr .align 1 _Z16block_prefix_sumPiS_S_S_ii_param_2,
	.param .u64 .ptr .align 1 _Z16block_prefix_sumPiS_S_S_ii_param_3,
	.param .u32 _Z16block_prefix_sumPiS_S_S_ii_param_4,
	.param .u32 _Z16block_prefix_sumPiS_S_S_ii_param_5
)
{
	.reg .pred 	%p<15>;
	.reg .b32 	%r<39>;
	.reg .b64 	%rd<19>;
	// demoted variable
	.shared .align 4 .b8 _ZZ16block_prefix_sumPiS_S_S_iiE5sh_in[1024];
	ld.param.u64 	%rd5, [_Z16block_prefix_sumPiS_S_S_ii_param_0];
	ld.param.u64 	%rd7, [_Z16block_prefix_sumPiS_S_S_ii_param_1];
	ld.param.u64 	%rd6, [_Z16block_prefix_sumPiS_S_S_ii_param_2];
	ld.param.u64 	%rd8, [_Z16block_prefix_sumPiS_S_S_ii_param_3];
	ld.param.u32 	%r11, [_Z16block_prefix_sumPiS_S_S_ii_param_4];
	ld.param.u32 	%r12, [_Z16block_prefix_sumPiS_S_S_ii_param_5];
	cvta.to.global.u64 	%rd1, %rd8;
	cvta.to.global.u64 	%rd2, %rd7;
	mov.u32 	%r1, %tid.x;
	mov.u32 	%r2, %ctaid.x;
	mov.u32 	%r3, %ntid.x;
	mul.lo.s32 	%r4, %r2, %r3;
	add.s32 	%r5, %r4, %r1;
	setp.ge.s32 	%p1, %r5, %r11;
	shl.b32 	%r13, %r1, 2;
	mov.u32 	%r14, _ZZ16block_prefix_sumPiS_S_S_iiE5sh_in;
	add.s32 	%r6, %r14, %r13;
	@%p1 bra 	$L__BB0_2;
	cvta.to.global.u64 	%rd9, %rd5;
	mul.wide.s32 	%rd10, %r5, 4;
	add.s64 	%rd11, %rd9, %rd10;
	ld.global.u32 	%r16, [%rd11];
	st.shared.u32 	[%r6], %r16;
	bra.uni 	$L__BB0_3;
$L__BB0_2:
	mov.b32 	%r15, 0;
	st.shared.u32 	[%r6], %r15;
$L__BB0_3:
	bar.sync 	0;
	setp.lt.u32 	%p2, %r3, 2;
	@%p2 bra 	$L__BB0_8;
	mov.b32 	%r37, 1;
$L__BB0_5:
	setp.lt.u32 	%p3, %r1, %r37;
	mov.b32 	%r38, 0;
	@%p3 bra 	$L__BB0_7;
	sub.s32 	%r19, %r1, %r37;
	shl.b32 	%r20, %r19, 2;
	add.s32 	%r22, %r14, %r20;
	ld.shared.u32 	%r38, [%r22];
$L__BB0_7:
	bar.sync 	0;
	ld.shared.u32 	%r23, [%r6];
	add.s32 	%r24, %r23, %r38;
	st.shared.u32 	[%r6], %r24;
	bar.sync 	0;
	shl.b32 	%r37, %r37, 1;
	setp.lt.u32 	%p4, %r37, %r3;
	@%p4 bra 	$L__BB0_5;
$L__BB0_8:
	setp.ge.s32 	%p5, %r5, %r11;
	mul.wide.s32 	%rd12, %r5, 4;
	add.s64 	%rd3, %rd2, %rd12;
	@%p5 bra 	$L__BB0_10;
	ld.shared.u32 	%r25, [%r6];
	st.global.u32 	[%rd3], %r25;
	membar.gl;
$L__BB0_10:
	setp.eq.s32 	%p6, %r2, 0;
	@%p6 bra 	$L__BB0_13;
	add.s32 	%r26, %r2, -1;
	mul.wide.u32 	%rd13, %r26, 4;
	add.s64 	%rd4, %rd1, %rd13;
$L__BB0_12:
	atom.global.or.b32 	%r27, [%rd4], 0;
	setp.eq.s32 	%p7, %r27, 0;
	@%p7 bra 	$L__BB0_12;
$L__BB0_13:
	setp.ge.s32 	%p8, %r5, %r11;
	bar.sync 	0;
	setp.eq.s32 	%p9, %r2, 0;
	or.pred  	%p10, %p9, %p8;
	@%p10 bra 	$L__BB0_15;
	add.s32 	%r28, %r4, -1;
	mul.wide.u32 	%rd14, %r28, 4;
	add.s64 	%rd15, %rd2, %rd14;
	ld.global.u32 	%r29, [%rd15];
	ld.global.u32 	%r30, [%rd3];
	add.s32 	%r31, %r30, %r29;
	st.global.u32 	[%rd3], %r31;
$L__BB0_15:
	setp.ne.s32 	%p11, %r1, 0;
	@%p11 bra 	$L__BB0_17;
	membar.gl;
	mul.wide.u32 	%rd16, %r2, 4;
	add.s64 	%rd17, %rd1, %rd16;
	atom.global.add.u32 	%r32, [%rd17], 1;
$L__BB0_17:
	add.s32 	%r33, %r3, -1;
	setp.ne.s32 	%p12, %r1, %r33;
	add.s32 	%r34, %r12, -1;
	setp.ne.s32 	%p13, %r2, %r34;
	or.pred  	%p14, %p12, %p13;
	@%p14 bra 	$L__BB0_19;
	ld.global.u32 	%r36, [%rd3];
	cvta.to.global.u64 	%rd18, %rd6;
	st.global.u32 	[%rd18], %r36;
$L__BB0_19:
	ret;

}
	// .globl	_Z15add_stream_sumsPiiiii
.visible .entry _Z15add_stream_sumsPiiiii(
	.param .u64 .ptr .align 1 _Z15add_stream_sumsPiiiii_param_0,
	.param .u32 _Z15add_stream_sumsPiiiii_param_1,
	.param .u32 _Z15add_stream_sumsPiiiii_param_2,
	.param .u32 _Z15add_stream_sumsPiiiii_param_3,
	.param .u32 _Z15add_stream_sumsPiiiii_param_4
)
{
	.reg .pred 	%p<4>;
	.reg .b32 	%r<14>;
	.reg .b64 	%rd<5>;

	ld.param.u64 	%rd1, [_Z15add_stream_sumsPiiiii_param_0];
	ld.param.u32 	%r2, [_Z15add_stream_sumsPiiiii_param_1];
	ld.param.u32 	%r3, [_Z15add_stream_sumsPiiiii_param_2];
	ld.param.u32 	%r5, [_Z15add_stream_sumsPiiiii_param_3];
	ld.param.u32 	%r6, [_Z15add_stream_sumsPiiiii_param_4];
	mov.u32 	%r7, %tid.x;
	mov.u32 	%r8, %ctaid.x;
	mov.u32 	%r9, %ntid.x;
	mad.lo.s32 	%r10, %r8, %r9, %r7;
	setp.ge.s32 	%p1, %r10, %r6;
	add.s32 	%r11, %r5, %r10;
	setp.ge.s32 	%p2, %r11, %r3;
	or.pred  	%p3, %p1, %p2;
	@%p3 bra 	$L__BB1_2;
	cvta.to.global.u64 	%rd2, %rd1;
	mul.wide.s32 	%rd3, %r11, 4;
	add.s64 	%rd4, %rd2, %rd3;
	ld.global.u32 	%r12, [%rd4];
	add.s32 	%r13, %r12, %r2;
	st.global.u32 	[%rd4], %r13;
$L__BB1_2:
	ret;

}


// ===== COMPILED SASS (sm_100) =====

	.target	sm_100

	.elftype	@"ET_EXEC"


//--------------------- .note.nv.tkinfo           --------------------------
	.section	.note.nv.tkinfo,"",@"SHT_NOTE"
	.sectionflags	@"SHF_NOTE_NV_TKINFO"
	.tkinfo
        /*0018*/ 	.word	0x00000002
        /*0030*/ 	.string	""
        /*0030*/ 	.string	"ptxas"
        /*0030*/ 	.string	"Cuda compilation tools, release 13.0, V13.0.88"
        /*0030*/ 	.string	"Build cuda_13.0.r13.0/compiler.36424714_0"
        /*0030*/ 	.string	"-arch sm_100 -m 64 "



//--------------------- .note.nv.cuinfo           --------------------------
	.section	.note.nv.cuinfo,"",@"SHT_NOTE"
	.sectionflags	@"SHF_NOTE_NV_CUINFO"
        /*0018*/ 	.short	0x0002
        /*001a*/ 	.short	0x0064
        /*001c*/ 	.short	0x0082
	.zero		2


//--------------------- .nv.info                  --------------------------
	.section	.nv.info,"",@"SHT_CUDA_INFO"
	.align	4


	//----- nvinfo : EIATTR_REGCOUNT
	.align		4
        /*0000*/ 	.byte	0x04, 0x2f
        /*0002*/ 	.short	(.L_1 - .L_0)
	.align		4
.L_0:
        /*0004*/ 	.word	index@(_Z16block_prefix_sumPiS_S_S_ii)
        /*0008*/ 	.word	0x0000000e


	//----- nvinfo : EIATTR_FRAME_SIZE
	.align		4
.L_1:
        /*000c*/ 	.byte	0x04, 0x11
        /*000e*/ 	.short	(.L_3 - .L_2)
	.align		4
.L_2:
        /*0010*/ 	.word	index@(_Z16block_prefix_sumPiS_S_S_ii)
        /*0014*/ 	.word	0x00000000


	//----- nvinfo : EIATTR_REGCOUNT
	.align		4
.L_3:
        /*0018*/ 	.byte	0x04, 0x2f
        /*001a*/ 	.short	(.L_5 - .L_4)
	.align		4
.L_4:
        /*001c*/ 	.word	index@(_Z15add_stream_sumsPiiiii)
        /*0020*/ 	.word	0x00000008


	//----- nvinfo : EIATTR_FRAME_SIZE
	.align		4
.L_5:
        /*0024*/ 	.byte	0x04, 0x11
        /*0026*/ 	.short	(.L_7 - .L_6)
	.align		4
.L_6:
        /*0028*/ 	.word	index@(_Z15add_stream_sumsPiiiii)
        /*002c*/ 	.word	0x00000000


	//----- nvinfo : EIATTR_MIN_STACK_SIZE
	.align		4
.L_7:
        /*0030*/ 	.byte	0x04, 0x12
        /*0032*/ 	.short	(.L_9 - .L_8)
	.align		4
.L_8:
        /*0034*/ 	.word	index@(_Z15add_stream_sumsPiiiii)
        /*0038*/ 	.word	0x00000000


	//----- nvinfo : EIATTR_MIN_STACK_SIZE
	.align		4
.L_9:
        /*003c*/ 	.byte	0x04, 0x12
        /*003e*/ 	.short	(.L_11 - .L_10)
	.align		4
.L_10:
        /*0040*/ 	.word	index@(_Z16block_prefix_sumPiS_S_S_ii)
        /*0044*/ 	.word	0x00000000
.L_11:


//--------------------- .nv.compat                --------------------------
	.section	.nv.compat,"",@"SHT_CUDA_COMPAT_INFO"
	.align	4
        /*0000*/ 	.byte	0x02, 0x09, 0x00, 0x00, 0x02, 0x02, 0x01, 0x00, 0x02, 0x05, 0x05, 0x00, 0x03, 0x07, 0x01, 0x01
        /*0010*/ 	.byte	0x02, 0x03, 0x00, 0x00, 0x02, 0x06, 0x01, 0x00, 0x04, 0x0b, 0x08, 0x00, 0x09, 0x00, 0x00, 0x00
        /*0020*/ 	.byte	0x00, 0x00, 0x00, 0x00


//--------------------- .nv.info._Z15add_stream_sumsPiiiii --------------------------
	.section	.nv.info._Z15add_stream_sumsPiiiii,"",@"SHT_CUDA_INFO"
	.sectionflags	@""
	.align	4


	//----- nvinfo : EIATTR_CUDA_API_VERSION
	.align		4
        /*0000*/ 	.byte	0x04, 0x37
        /*0002*/ 	.short	(.L_13 - .L_12)
.L_12:
        /*0004*/ 	.word	0x00000082


	//----- nvinfo : EIATTR_KPARAM_INFO
	.align		4
.L_13:
        /*0008*/ 	.byte	0x04, 0x17
        /*000a*/ 	.short	(.L_15 - .L_14)
.L_14:
        /*000c*/ 	.word	0x00000000
        /*0010*/ 	.short	0x0004
        /*0012*/ 	.short	0x0014
        /*0014*/ 	.byte	0x00, 0xf0, 0x11, 0x00


	//----- nvinfo : EIATTR_KPARAM_INFO
	.align		4
.L_15:
        /*0018*/ 	.byte	0x04, 0x17
        /*001a*/ 	.short	(.L_17 - .L_16)
.L_16:
        /*001c*/ 	.word	0x00000000
        /*0020*/ 	.short	0x0003
        /*0022*/ 	.short	0x0010
        /*0024*/ 	.byte	0x00, 0xf0, 0x11, 0x00


	//----- nvinfo : EIATTR_KPARAM_INFO
	.align		4
.L_17:
        /*0028*/ 	.byte	0x04, 0x17
        /*002a*/ 	.short	(.L_19 - .L_18)
.L_18:
        /*002c*/ 	.word	0x00000000
        /*0030*/ 	.short	0x0002
        /*0032*/ 	.short	0x000c
        /*0034*/ 	.byte	0x00, 0xf0, 0x11, 0x00


	//----- nvinfo : EIATTR_KPARAM_INFO
	.align		4
.L_19:
        /*0038*/ 	.byte	0x04, 0x17
        /*003a*/ 	.short	(.L_21 - .L_20)
.L_20:
        /*003c*/ 	.word	0x00000000
        /*0040*/ 	.short	0x0001
        /*0042*/ 	.short	0x0008
        /*0044*/ 	.byte	0x00, 0xf0, 0x11, 0x00


	//----- nvinfo : EIATTR_KPARAM_INFO
	.align		4
.L_21:
        /*0048*/ 	.byte	0x04, 0x17
        /*004a*/ 	.short	(.L_23 - .L_22)
.L_22:
        /*004c*/ 	.word	0x00000000
        /*0050*/ 	.short	0x0000
        /*0052*/ 	.short	0x0000
        /*0054*/ 	.byte	0x00, 0xf5, 0x21, 0x00


	//----- nvinfo : EIATTR_SPARSE_MMA_MASK
	.align		4
.L_23:
        /*0058*/ 	.byte	0x03, 0x50
        /*005a*/ 	.short	0x0000


	//----- nvinfo : EIATTR_MAXREG_COUNT
	.align		4
        /*005c*/ 	.byte	0x03, 0x1b
        /*005e*/ 	.short	0x00ff


	//----- nvinfo : EIATTR_MERCURY_ISA_VERSION
	.align		4
        /*0060*/ 	.byte	0x03, 0x5f
        /*0062*/ 	.short	0x0101


	//----- nvinfo : EIATTR_VRC_CTA_INIT_COUNT
	.align		4
        /*0064*/ 	.byte	0x02, 0x4a
	.zero		1
	.zero		1


	//----- nvinfo : EIATTR_EXIT_INSTR_OFFSETS
	.align		4
        /*0068*/ 	.byte	0x04, 0x1c
        /*006a*/ 	.short	(.L_25 - .L_24)


	//   ....[0]....
.L_24:
        /*006c*/ 	.word	0x000000a0


	//   ....[1]....
        /*0070*/ 	.word	0x00000120


	//----- nvinfo : EIATTR_CBANK_PARAM_SIZE
	.align		4
.L_25:
        /*0074*/ 	.byte	0x03, 0x19
        /*0076*/ 	.short	0x0018


	//----- nvinfo : EIATTR_PARAM_CBANK
	.align		4
        /*0078*/ 	.byte	0x04, 0x0a
        /*007a*/ 	.short	(.L_27 - .L_26)
	.align		4
.L_26:
        /*007c*/ 	.word	index@(.nv.constant0._Z15add_stream_sumsPiiiii)
        /*0080*/ 	.short	0x0380
        /*0082*/ 	.short	0x0018


	//----- nvinfo : EIATTR_SW_WAR
	.align		4
.L_27:
        /*0084*/ 	.byte	0x04, 0x36
        /*0086*/ 	.short	(.L_29 - .L_28)
.L_28:
        /*0088*/ 	.word	0x00000008
.L_29:


//--------------------- .nv.info._Z16block_prefix_sumPiS_S_S_ii --------------------------
	.section	.nv.info._Z16block_prefix_sumPiS_S_S_ii,"",@"SHT_CUDA_INFO"
	.sectionflags	@""
	.align	4


	//----- nvinfo : EIATTR_CUDA_API_VERSION
	.align		4
        /*0000*/ 	.byte	0x04, 0x37
        /*0002*/ 	.short	(.L_31 - .L_30)
.L_30:
        /*0004*/ 	.word	0x00000082


	//----- nvinfo : EIATTR_KPARAM_INFO
	.align		4
.L_31:
        /*0008*/ 	.byte	0x04, 0x17
        /*000a*/ 	.short	(.L_33 - .L_32)
.L_32:
        /*000c*/ 	.word	0x00000000
        /*0010*/ 	.short	0x0005
        /*0012*/ 	.short	0x0024
        /*0014*/ 	.byte	0x00, 0xf0, 0x11, 0x00


	//----- nvinfo : EIATTR_KPARAM_INFO
	.align		4
.L_33:
        /*0018*/ 	.byte	0x04, 0x17
        /*001a*/ 	.short	(.L_35 - .L_34)
.L_34:
        /*001c*/ 	.word	0x00000000
        /*0020*/ 	.short	0x0004
        /*0022*/ 	.short	0x0020
        /*0024*/ 	.byte	0x00, 0xf0, 0x11, 0x00


	//----- nvinfo : EIATTR_KPARAM_INFO
	.align		4
.L_35:
        /*0028*/ 	.byte	0x04, 0x17
        /*002a*/ 	.short	(.L_37 - .L_36)
.L_36:
        /*002c*/ 	.word	0x00000000
        /*0030*/ 	.short	0x0003
        /*0032*/ 	.short	0x0018
        /*0034*/ 	.byte	0x00, 0xf5, 0x21, 0x00


	//----- nvinfo : EIATTR_KPARAM_INFO
	.align		4
.L_37:
        /*0038*/ 	.byte	0x04, 0x17
        /*003a*/ 	.short	(.L_39 - .L_38)
.L_38:
        /*003c*/ 	.word	0x00000000
        /*0040*/ 	.short	0x0002
        /*0042*/ 	.short	0x0010
        /*0044*/ 	.byte	0x00, 0xf5, 0x21, 0x00


	//----- nvinfo : EIATTR_KPARAM_INFO
	.align		4
.L_39:
        /*0048*/ 	.byte	0x04, 0x17
        /*004a*/ 	.short	(.L_41 - .L_40)
.L_40:
        /*004c*/ 	.word	0x00000000
        /*0050*/ 	.short	0x0001
        /*0052*/ 	.short	0x0008
        /*0054*/ 	.byte	0x00, 0xf5, 0x21, 0x00


	//----- nvinfo : EIATTR_KPARAM_INFO
	.align		4
.L_41:
        /*0058*/ 	.byte	0x04, 0x17
        /*005a*/ 	.short	(.L_43 - .L_42)
.L_42:
        /*005c*/ 	.word	0x00000000
        /*0060*/ 	.short	0x0000
        /*0062*/ 	.short	0x0000
        /*0064*/ 	.byte	0x00, 0xf5, 0x21, 0x00


	//----- nvinfo : EIATTR_SPARSE_MMA_MASK
	.align		4
.L_43:
        /*0068*/ 	.byte	0x03, 0x50
        /*006a*/ 	.short	0x0000


	//----- nvinfo : EIATTR_MAXREG_COUNT
	.align		4
        /*006c*/ 	.byte	0x03, 0x1b
        /*006e*/ 	.short	0x00ff


	//----- nvinfo : EIATTR_NUM_BARRIERS
	.align		4
        /*0070*/ 	.byte	0x02, 0x4c
        /*0072*/ 	.byte	0x01
	.zero		1


	//----- nvinfo : EIATTR_MERCURY_ISA_VERSION
	.align		4
        /*0074*/ 	.byte	0x03, 0x5f
        /*0076*/ 	.short	0x0101


	//----- nvinfo : EIATTR_VRC_CTA_INIT_COUNT
	.align		4
        /*0078*/ 	.byte	0x02, 0x4a
	.zero		1
	.zero		1


	//----- nvinfo : EIATTR_EXIT_INSTR_OFFSETS
	.align		4
        /*007c*/ 	.byte	0x04, 0x1c
        /*007e*/ 	.short	(.L_45 - .L_44)


	//   ....[0]....
.L_44:
        /*0080*/ 	.word	0x00000560


	//   ....[1]....
        /*0084*/ 	.word	0x000005a0


	//----- nvinfo : EIATTR_CRS_STACK_SIZE
	.align		4
.L_45:
        /*0088*/ 	.byte	0x04, 0x1e
        /*008a*/ 	.short	(.L_47 - .L_46)
.L_46:
        /*008c*/ 	.word	0x00000000


	//----- nvinfo : EIATTR_CBANK_PARAM_SIZE
	.align		4
.L_47:
        /*0090*/ 	.byte	0x03, 0x19
        /*0092*/ 	.short	0x0028


	//----- nvinfo : EIATTR_PARAM_CBANK
	.align		4
        /*0094*/ 	.byte	0x04, 0x0a
        /*0096*/ 	.short	(.L_49 - .L_48)
	.align		4
.L_48:
        /*0098*/ 	.word	index@(.nv.constant0._Z16block_prefix_sumPiS_S_S_ii)
        /*009c*/ 	.short	0x0380
        /*009e*/ 	.short	0x0028


	//----- nvinfo : EIATTR_SW_WAR
	.align		4
.L_49:
        /*00a0*/ 	.byte	0x04, 0x36
        /*00a2*/ 	.short	(.L_51 - .L_50)
.L_50:
        /*00a4*/ 	.word	0x00000008
.L_51:


//--------------------- .nv.callgraph             --------------------------
	.section	.nv.callgraph,"",@"SHT_CUDA_CALLGRAPH"
	.align	4
	.sectionentsize	8
	.align		4
        /*0000*/ 	.word	0x00000000
	.align		4
        /*0004*/ 	.word	0xffffffff
	.align		4
        /*0008*/ 	.word	0x00000000
	.align		4
        /*000c*/ 	.word	0xfffffffe
	.align		4
        /*0010*/ 	.word	0x00000000
	.align		4
        /*0014*/ 	.word	0xfffffffd
	.align		4
        /*0018*/ 	.word	0x00000000
	.align		4
        /*001c*/ 	.word	0xfffffffc


//--------------------- .text._Z15add_stream_sumsPiiiii --------------------------
	.section	.text._Z15add_stream_sumsPiiiii,"ax",@progbits
	.align	128
        .global         _Z15add_stream_sumsPiiiii
        .type           _Z15add_stream_sumsPiiiii,@function
        .size           _Z15add_stream_sumsPiiiii,(.L_x_12 - _Z15add_stream_sumsPiiiii)
        .other          _Z15add_stream_sumsPiiiii,@"STO_CUDA_ENTRY STV_DEFAULT"
_Z15add_stream_sumsPiiiii:
.text._Z15add_stream_sumsPiiiii:
[----:B------:R-:W-:Y:S01]  /*0000*/  LDC R1, c[0x0][0x37c] ;  /* 0x0000df00ff017b82 */ /* 0x000fe20000000800 */
[----:B------:R-:W0:Y:S07]  /*0010*/  S2R R0, SR_TID.X ;  /* 0x0000000000007919 */ /* 0x000e2e0000002100 */
[----:B------:R-:W0:Y:S01]  /*0020*/  S2UR UR4, SR_CTAID.X ;  /* 0x00000000000479c3 */ /* 0x000e220000002500 */
[----:B------:R-:W1:Y:S01]  /*0030*/  LDCU.64 UR6, c[0x0][0x390] ;  /* 0x00007200ff0677ac */ /* 0x000e620008000a00 */
[----:B------:R-:W2:Y:S06]  /*0040*/  LDCU UR5, c[0x0][0x38c] ;  /* 0x00007180ff0577ac */ /* 0x000eac0008000800 */
[----:B------:R-:W0:Y:S02]  /*0050*/  LDC R3, c[0x0][0x360] ;  /* 0x0000d800ff037b82 */ /* 0x000e240000000800 */
[----:B0-----:R-:W-:-:S05]  /*0060*/  IMAD R0, R3, UR4, R0 ;  /* 0x0000000403007c24 */ /* 0x001fca000f8e0200 */
[----:B-1----:R-:W-:-:S04]  /*0070*/  IADD3 R5, PT, PT, R0, UR6, RZ ;  /* 0x0000000600057c10 */ /* 0x002fc8000fffe0ff */
[----:B--2---:R-:W-:-:S04]  /*0080*/  ISETP.GE.AND P0, PT, R5, UR5, PT ;  /* 0x0000000505007c0c */ /* 0x004fc8000bf06270 */
[----:B------:R-:W-:-:S13]  /*0090*/  ISETP.GE.OR P0, PT, R0, UR7, P0 ;  /* 0x0000000700007c0c */ /* 0x000fda0008706670 */
[----:B------:R-:W-:Y:S05]  /*00a0*/  @P0 EXIT ;  /* 0x000000000000094d */ /* 0x000fea0003800000 */
[----:B------:R-:W0:Y:S01]  /*00b0*/  LDC.64 R2, c[0x0][0x380] ;  /* 0x0000e000ff027b82 */ /* 0x000e220000000a00 */
[----:B------:R-:W1:Y:S01]  /*00c0*/  LDCU.64 UR4, c[0x0][0x358] ;  /* 0x00006b00ff0477ac */ /* 0x000e620008000a00 */
[----:B------:R-:W2:Y:S01]  /*00d0*/  LDCU UR6, c[0x0][0x388] ;  /* 0x00007100ff0677ac */ /* 0x000ea20008000800 */
[----:B0-----:R-:W-:-:S05]  /*00e0*/  IMAD.WIDE R2, R5, 0x4, R2 ;  /* 0x0000000405027825 */ /* 0x001fca00078e0202 */
[----:B-1----:R-:W2:Y:S02]  /*00f0*/  LDG.E R0, desc[UR4][R2.64] ;  /* 0x0000000402007981 */ /* 0x002ea4000c1e1900 */
[----:B--2---:R-:W-:-:S05]  /*0100*/  IADD3 R5, PT, PT, R0, UR6, RZ ;  /* 0x0000000600057c10 */ /* 0x004fca000fffe0ff */
[----:B------:R-:W-:Y:S01]  /*0110*/  STG.E desc[UR4][R2.64], R5 ;  /* 0x0000000502007986 */ /* 0x000fe2000c101904 */
[----:B------:R-:W-:Y:S05]  /*0120*/  EXIT ;  /* 0x000000000000794d */ /* 0x000fea0003800000 */
.L_x_0:
[----:B------:R-:W-:-:S00]  /*0130*/  BRA `(.L_x_0) ;  /* 0xfffffffc00fc7947 */ /* 0x000fc0000383ffff */
[----:B------:R-:W-:-:S00]  /*0140*/  NOP ;  /* 0x0000000000007918 */ /* 0x000fc00000000000 */
        /* <DEDUP_REMOVED lines=11> */
.L_x_12:


//--------------------- .text._Z16block_prefix_sumPiS_S_S_ii --------------------------
	.section	.text._Z16block_prefix_sumPiS_S_S_ii,"ax",@progbits
	.align	128
        .global         _Z16block_prefix_sumPiS_S_S_ii
        .type           _Z16block_prefix_sumPiS_S_S_ii,@function
        .size           _Z16block_prefix_sumPiS_S_S_ii,(.L_x_13 - _Z16block_prefix_sumPiS_S_S_ii)
        .other          _Z16block_prefix_sumPiS_S_S_ii,@"STO_CUDA_ENTRY STV_DEFAULT"
_Z16block_prefix_sumPiS_S_S_ii:
.text._Z16block_prefix_sumPiS_S_S_ii:
[----:B------:R-:W-:Y:S01]  /*0000*/  LDC R1, c[0x0][0x37c] ;  /* 0x0000df00ff017b82 */ /* 0x000fe20000000800 */
[----:B------:R-:W0:Y:S01]  /*0010*/  S2R R0, SR_CTAID.X ;  /* 0x0000000000007919 */ /* 0x000e220000002500 */
[----:B------:R-:W0:Y:S01]  /*0020*/  LDCU UR8, c[0x0][0x360] ;  /* 0x00006c00ff0877ac */ /* 0x000e220008000800 */
[----:B------:R-:W1:Y:S01]  /*0030*/  S2R R2, SR_TID.X ;  /* 0x0000000000027919 */ /* 0x000e620000002100 */
[----:B------:R-:W2:Y:S01]  /*0040*/  LDCU UR4, c[0x0][0x3a0] ;  /* 0x00007400ff0477ac */ /* 0x000ea20008000800 */
[----:B------:R-:W3:Y:S01]  /*0050*/  LDCU.64 UR6, c[0x0][0x358] ;  /* 0x00006b00ff0677ac */ /* 0x000ee20008000a00 */
[----:B0-----:R-:W-:-:S04]  /*0060*/  IMAD R3, R0, UR8, RZ ;  /* 0x0000000800037c24 */ /* 0x001fc8000f8e02ff */
[----:B-1----:R-:W-:-:S05]  /*0070*/  IMAD.IADD R7, R3, 0x1, R2 ;  /* 0x0000000103077824 */ /* 0x002fca00078e0202 */
[----:B--2---:R-:W-:-:S13]  /*0080*/  ISETP.GE.AND P0, PT, R7, UR4, PT ;  /* 0x0000000407007c0c */ /* 0x004fda000bf06270 */
[----:B------:R-:W0:Y:S02]  /*0090*/  @!P0 LDC.64 R4, c[0x0][0x380] ;  /* 0x0000e000ff048b82 */ /* 0x000e240000000a00 */
[----:B0-----:R-:W-:-:S06]  /*00a0*/  @!P0 IMAD.WIDE R4, R7, 0x4, R4 ;  /* 0x0000000407048825 */ /* 0x001fcc00078e0204 */
[----:B---3--:R-:W2:Y:S01]  /*00b0*/  @!P0 LDG.E R5, desc[UR6][R4.64] ;  /* 0x0000000604058981 */ /* 0x008ea2000c1e1900 */
[----:B------:R-:W0:Y:S01]  /*00c0*/  S2UR UR5, SR_CgaCtaId ;  /* 0x00000000000579c3 */ /* 0x000e220000008800 */
[----:B------:R-:W-:Y:S01]  /*00d0*/  UMOV UR4, 0x400 ;  /* 0x0000040000047882 */ /* 0x000fe20000000000 */
[----:B------:R-:W-:Y:S02]  /*00e0*/  UISETP.GE.U32.AND UP0, UPT, UR8, 0x2, UPT ;  /* 0x000000020800788c */ /* 0x000fe4000bf06070 */
[----:B0-----:R-:W-:-:S06]  /*00f0*/  ULEA UR4, UR5, UR4, 0x18 ;  /* 0x0000000405047291 */ /* 0x001fcc000f8ec0ff */
[----:B------:R-:W-:-:S05]  /*0100*/  LEA R6, R2, UR4, 0x2 ;  /* 0x0000000402067c11 */ /* 0x000fca000f8e10ff */
[----:B--2---:R0:W-:Y:S04]  /*0110*/  @!P0 STS [R6], R5 ;  /* 0x0000000506008388 */ /* 0x0041e80000000800 */
[----:B------:R0:W-:Y:S01]  /*0120*/  @P0 STS [R6], RZ ;  /* 0x000000ff06000388 */ /* 0x0001e20000000800 */
[----:B------:R-:W-:Y:S06]  /*0130*/  BAR.SYNC.DEFER_BLOCKING 0x0 ;  /* 0x0000000000007b1d */ /* 0x000fec0000010000 */
[----:B------:R-:W-:Y:S05]  /*0140*/  BRA.U !UP0, `(.L_x_1) ;  /* 0x0000000108387547 */ /* 0x000fea000b800000 */
[----:B------:R-:W-:-:S05]  /*0150*/  UMOV UR5, 0x1 ;  /* 0x0000000100057882 */ /* 0x000fca0000000000 */
.L_x_2:
[----:B------:R-:W-:Y:S01]  /*0160*/  ISETP.GE.U32.AND P0, PT, R2, UR5, PT ;  /* 0x0000000502007c0c */ /* 0x000fe2000bf06070 */
[----:B------:R-:W-:-:S12]  /*0170*/  HFMA2 R4, -RZ, RZ, 0, 0 ;  /* 0x00000000ff047431 */ /* 0x000fd800000001ff */
[----:B0-----:R-:W-:Y:S01]  /*0180*/  @P0 VIADD R5, R2, -UR5 ;  /* 0x8000000502050c36 */ /* 0x001fe20008000000 */
[----:B------:R-:W-:-:S04]  /*0190*/  USHF.L.U32 UR5, UR5, 0x1, URZ ;  /* 0x0000000105057899 */ /* 0x000fc800080006ff */
[----:B------:R-:W-:Y:S01]  /*01a0*/  @P0 LEA R5, R5, UR4, 0x2 ;  /* 0x0000000405050c11 */ /* 0x000fe2000f8e10ff */
[----:B------:R-:W-:-:S04]  /*01b0*/  UISETP.GE.U32.AND UP0, UPT, UR5, UR8, UPT ;  /* 0x000000080500728c */ /* 0x000fc8000bf06070 */
[----:B------:R-:W-:Y:S01]  /*01c0*/  @P0 LDS R4, [R5] ;  /* 0x0000000005040984 */ /* 0x000fe20000000800 */
[----:B------:R-:W-:Y:S06]  /*01d0*/  BAR.SYNC.DEFER_BLOCKING 0x0 ;  /* 0x0000000000007b1d */ /* 0x000fec0000010000 */
[----:B-1----:R-:W0:Y:S02]  /*01e0*/  LDS R9, [R6] ;  /* 0x0000000006097984 */ /* 0x002e240000000800 */
[----:B0-----:R-:W-:-:S05]  /*01f0*/  IMAD.IADD R9, R9, 0x1, R4 ;  /* 0x0000000109097824 */ /* 0x001fca00078e0204 */
[----:B------:R1:W-:Y:S01]  /*0200*/  STS [R6], R9 ;  /* 0x0000000906007388 */ /* 0x0003e20000000800 */
[----:B------:R-:W-:Y:S06]  /*0210*/  BAR.SYNC.DEFER_BLOCKING 0x0 ;  /* 0x0000000000007b1d */ /* 0x000fec0000010000 */
[----:B------:R-:W-:Y:S05]  /*0220*/  BRA.U !UP0, `(.L_x_2) ;  /* 0xfffffffd08cc7547 */ /* 0x000fea000b83ffff */
.L_x_1:
[----:B------:R-:W2:Y:S01]  /*0230*/  LDCU UR4, c[0x0][0x3a0] ;  /* 0x00007400ff0477ac */ /* 0x000ea20008000800 */
[----:B-1----:R-:W0:Y:S01]  /*0240*/  LDC.64 R8, c[0x0][0x388] ;  /* 0x0000e200ff087b82 */ /* 0x002e220000000a00 */
[----:B------:R-:W-:Y:S01]  /*0250*/  BSSY.RECONVERGENT B0, `(.L_x_3) ;  /* 0x000000d000007945 */ /* 0x000fe20003800200 */
[----:B------:R-:W-:Y:S02]  /*0260*/  ISETP.NE.AND P2, PT, R0, RZ, PT ;  /* 0x000000ff0000720c */ /* 0x000fe40003f45270 */
[----:B------:R-:W-:Y:S02]  /*0270*/  ISETP.NE.AND P1, PT, R2, RZ, PT ;  /* 0x000000ff0200720c */ /* 0x000fe40003f25270 */
[----:B--2---:R-:W-:-:S04]  /*0280*/  ISETP.GE.AND P3, PT, R7, UR4, PT ;  /* 0x0000000407007c0c */ /* 0x004fc8000bf66270 */
[----:B------:R-:W-:Y:S01]  /*0290*/  ISETP.EQ.OR P0, PT, R0, RZ, P3 ;  /* 0x000000ff0000720c */ /* 0x000fe20001f02670 */
[----:B0-----:R-:W-:-:S08]  /*02a0*/  IMAD.WIDE R4, R7, 0x4, R8 ;  /* 0x0000000407047825 */ /* 0x001fd000078e0208 */
[----:B------:R-:W-:Y:S05]  /*02b0*/  @P3 BRA `(.L_x_4) ;  /* 0x0000000000183947 */ /* 0x000fea0003800000 */
[----:B------:R-:W0:Y:S04]  /*02c0*/  LDS R7, [R6] ;  /* 0x0000000006077984 */ /* 0x000e280000000800 */
[----:B0-----:R0:W-:Y:S01]  /*02d0*/  STG.E desc[UR6][R4.64], R7 ;  /* 0x0000000704007986 */ /* 0x0011e2000c101906 */
[----:B------:R-:W-:Y:S06]  /*02e0*/  MEMBAR.SC.GPU ;  /* 0x0000000000007992 */ /* 0x000fec0000002000 */
[----:B------:R-:W-:-:S00]  /*02f0*/  ERRBAR ;  /* 0x00000000000079ab */ /* 0x000fc00000000000 */
[----:B------:R-:W-:Y:S06]  /*0300*/  CGAERRBAR ;  /* 0x00000000000075ab */ /* 0x000fec0000000000 */
[----:B------:R-:W-:Y:S01]  /*0310*/  CCTL.IVALL ;  /* 0x00000000ff00798f */ /* 0x000fe20002000000 */
.L_x_4:
[----:B------:R-:W-:Y:S05]  /*0320*/  BSYNC.RECONVERGENT B0 ;  /* 0x0000000000007941 */ /* 0x000fea0003800200 */
.L_x_3:
[----:B------:R-:W-:Y:S05]  /*0330*/  @!P2 BRA `(.L_x_5) ;  /* 0x00000000001ca947 */ /* 0x000fea0003800000 */
[----:B0-----:R-:W0:Y:S01]  /*0340*/  LDC.64 R6, c[0x0][0x398] ;  /* 0x0000e600ff067b82 */ /* 0x001e220000000a00 */
[----:B------:R-:W-:-:S04]  /*0350*/  VIADD R11, R0, 0xffffffff ;  /* 0xffffffff000b7836 */ /* 0x000fc80000000000 */
[----:B0-----:R-:W-:-:S07]  /*0360*/  IMAD.WIDE.U32 R6, R11, 0x4, R6 ;  /* 0x000000040b067825 */ /* 0x001fce00078e0006 */
.L_x_6:
[----:B------:R-:W-:Y:S05]  /*0370*/  YIELD ;  /* 0x0000000000007946 */ /* 0x000fea0003800000 */
[----:B------:R-:W2:Y:S02]  /*0380*/  ATOMG.E.OR.STRONG.GPU PT, R10, desc[UR6][R6.64], RZ ;  /* 0x800000ff060a79a8 */ /* 0x000ea4000b1ef106 */
[----:B--2---:R-:W-:-:S13]  /*0390*/  ISETP.NE.AND P2, PT, R10, RZ, PT ;  /* 0x000000ff0a00720c */ /* 0x004fda0003f45270 */
[----:B------:R-:W-:Y:S05]  /*03a0*/  @!P2 BRA `(.L_x_6) ;  /* 0xfffffffc00f0a947 */ /* 0x000fea000383ffff */
.L_x_5:
[----:B------:R-:W-:Y:S05]  /*03b0*/  WARPSYNC.ALL ;  /* 0x0000000000007948 */ /* 0x000fea0003800000 */
[----:B------:R-:W-:Y:S06]  /*03c0*/  BAR.SYNC.DEFER_BLOCKING 0x0 ;  /* 0x0000000000007b1d */ /* 0x000fec0000010000 */
[----:B------:R-:W-:Y:S04]  /*03d0*/  BSSY.RECONVERGENT B0, `(.L_x_7) ;  /* 0x0000008000007945 */ /* 0x000fe80003800200 */
[----:B------:R-:W-:Y:S05]  /*03e0*/  @P0 BRA `(.L_x_8) ;  /* 0x0000000000180947 */ /* 0x000fea0003800000 */
[----:B0-----:R-:W-:Y:S02]  /*03f0*/  IADD3 R7, PT, PT, R3, -0x1, RZ ;  /* 0xffffffff03077810 */ /* 0x001fe40007ffe0ff */
[----:B------:R-:W2:Y:S03]  /*0400*/  LDG.E R3, desc[UR6][R4.64] ;  /* 0x0000000604037981 */ /* 0x000ea6000c1e1900 */
[----:B------:R-:W-:-:S06]  /*0410*/  IMAD.WIDE.U32 R6, R7, 0x4, R8 ;  /* 0x0000000407067825 */ /* 0x000fcc00078e0008 */
[----:B------:R-:W2:Y:S02]  /*0420*/  LDG.E R6, desc[UR6][R6.64] ;  /* 0x0000000606067981 */ /* 0x000ea4000c1e1900 */
[----:B--2---:R-:W-:-:S05]  /*0430*/  IMAD.IADD R3, R6, 0x1, R3 ;  /* 0x0000000106037824 */ /* 0x004fca00078e0203 */
[----:B------:R1:W-:Y:S02]  /*0440*/  STG.E desc[UR6][R4.64], R3 ;  /* 0x0000000304007986 */ /* 0x0003e4000c101906 */
.L_x_8:
[----:B------:R-:W-:Y:S05]  /*0450*/  BSYNC.RECONVERGENT B0 ;  /* 0x0000000000007941 */ /* 0x000fea0003800200 */
.L_x_7:
[----:B------:R-:W-:Y:S04]  /*0460*/  BSSY.RECONVERGENT B0, `(.L_x_9) ;  /* 0x000000a000007945 */ /* 0x000fe80003800200 */
[----:B------:R-:W-:Y:S05]  /*0470*/  @P1 BRA `(.L_x_10) ;  /* 0x0000000000201947 */ /* 0x000fea0003800000 */
[----:B------:R-:W-:Y:S06]  /*0480*/  MEMBAR.SC.GPU ;  /* 0x0000000000007992 */ /* 0x000fec0000002000 */
[----:B------:R-:W-:-:S00]  /*0490*/  ERRBAR ;  /* 0x00000000000079ab */ /* 0x000fc00000000000 */
[----:B------:R-:W-:Y:S06]  /*04a0*/  CGAERRBAR ;  /* 0x00000000000075ab */ /* 0x000fec0000000000 */
[----:B------:R-:W-:Y:S02]  /*04b0*/  CCTL.IVALL ;  /* 0x00000000ff00798f */ /* 0x000fe40002000000 */
[----:B0-----:R-:W0:Y:S01]  /*04c0*/  LDC.64 R6, c[0x0][0x398] ;  /* 0x0000e600ff067b82 */ /* 0x001e220000000a00 */
[----:B-1----:R-:W-:Y:S01]  /*04d0*/  MOV R3, 0x1 ;  /* 0x0000000100037802 */ /* 0x002fe20000000f00 */
[----:B0-----:R-:W-:-:S05]  /*04e0*/  IMAD.WIDE.U32 R6, R0, 0x4, R6 ;  /* 0x0000000400067825 */ /* 0x001fca00078e0006 */
[----:B------:R2:W5:Y:S02]  /*04f0*/  ATOMG.E.ADD.STRONG.GPU PT, RZ, desc[UR6][R6.64], R3 ;  /* 0x8000000306ff79a8 */ /* 0x00056400081ef106 */
.L_x_10:
[----:B------:R-:W-:Y:S05]  /*0500*/  BSYNC.RECONVERGENT B0 ;  /* 0x0000000000007941 */ /* 0x000fea0003800200 */
.L_x_9:
[----:B------:R-:W3:Y:S01]  /*0510*/  LDCU UR4, c[0x0][0x3a4] ;  /* 0x00007480ff0477ac */ /* 0x000ee20008000800 */
[----:B------:R-:W-:Y:S02]  /*0520*/  UIADD3 UR5, UPT, UPT, UR8, -0x1, URZ ;  /* 0xffffffff08057890 */ /* 0x000fe4000fffe0ff */
[----:B---3--:R-:W-:-:S06]  /*0530*/  UIADD3 UR4, UPT, UPT, UR4, -0x1, URZ ;  /* 0xffffffff04047890 */ /* 0x008fcc000fffe0ff */
[----:B------:R-:W-:-:S04]  /*0540*/  ISETP.NE.AND P0, PT, R0, UR4, PT ;  /* 0x0000000400007c0c */ /* 0x000fc8000bf05270 */
[----:B------:R-:W-:-:S13]  /*0550*/  ISETP.NE.OR P0, PT, R2, UR5, P0 ;  /* 0x0000000502007c0c */ /* 0x000fda0008705670 */
[----:B------:R-:W-:Y:S05]  /*0560*/  @P0 EXIT ;  /* 0x000000000000094d */ /* 0x000fea0003800000 */
[----:B01----:R-:W3:Y:S01]  /*0570*/  LDG.E R5, desc[UR6][R4.64] ;  /* 0x0000000604057981 */ /* 0x003ee2000c1e1900 */
[----:B--2---:R-:W3:Y:S03]  /*0580*/  LDC.64 R2, c[0x0][0x390] ;  /* 0x0000e400ff027b82 */ /* 0x004ee60000000a00 */
[----:B---3--:R-:W-:Y:S01]  /*0590*/  STG.E desc[UR6][R2.64], R5 ;  /* 0x0000000502007986 */ /* 0x008fe2000c101906 */
[----:B------:R-:W-:Y:S05]  /*05a0*/  EXIT ;  /* 0x000000000000794d */ /* 0x000fea0003800000 */
.L_x_11:
        /* <DEDUP_REMOVED lines=13> */
.L_x_13:


//--------------------- .nv.shared.reserved.0     --------------------------
	.section	.nv.shared.reserved.0,"aw",@nobits
	.weak		__nv_reservedSMEM_offset_0_alias
	.size		__nv_reservedSMEM_offset_0_alias, 0, 64
	.other		__nv_reservedSMEM_offset_0_alias,@"STO_CUDA_RESERVED_SHARED STV_DEFAULT"
__nv_reservedSMEM_offset_0_alias:
	.zero		0
	.zero		64


//--------------------- .nv.shared._Z16block_prefix_sumPiS_S_S_ii --------------------------
	.section	.nv.shared._Z16block_prefix_sumPiS_S_S_ii,"aw",@nobits
	.sectionflags	@""
	.align	4
.nv.shared._Z16block_prefix_sumPiS_S_S_ii:
	.zero		2048


//--------------------- .nv.constant0._Z15add_stream_sumsPiiiii --------------------------
	.section	.nv.constant0._Z15add_stream_sumsPiiiii,"a",@progbits
	.sectionflags	@""
	.align	4
.nv.constant0._Z15add_stream_sumsPiiiii:
	.zero		920


//--------------------- .nv.constant0._Z16block_prefix_sumPiS_S_S_ii --------------------------
	.section	.nv.constant0._Z16block_prefix_sumPiS_S_S_ii,"a",@progbits
	.sectionflags	@""
	.align	4
.nv.constant0._Z16block_prefix_sumPiS_S_S_ii:
	.zero		936


//--------------------- SYMBOLS --------------------------

	.type		.nv.reservedSmem.offset0,@object
	.size		.nv.reservedSmem.offset0,0x4
	.type		.nv.reservedSmem.cap,@object
	.size		.nv.reservedSmem.cap,0x4
